//
// Generated by NVIDIA NVVM Compiler
//
// Compiler Build ID: CL-36424714
// Cuda compilation tools, release 13.0, V13.0.88
// Based on NVVM 20.0.0
//

.version 9.0
.target sm_100
.address_size 64

	// .globl	_Z9matrixMulPfS_S_

.visible .entry _Z9matrixMulPfS_S_(
	.param .u64 .ptr .align 1 _Z9matrixMulPfS_S__param_0,
	.param .u64 .ptr .align 1 _Z9matrixMulPfS_S__param_1,
	.param .u64 .ptr .align 1 _Z9matrixMulPfS_S__param_2
)
{
	.reg .pred 	%p<4>;
	.reg .b32 	%r<11>;
	.reg .b32 	%f<31>;
	.reg .b64 	%rd<13>;

	ld.param.u64 	%rd1, [_Z9matrixMulPfS_S__param_0];
	ld.param.u64 	%rd2, [_Z9matrixMulPfS_S__param_1];
	ld.param.u64 	%rd3, [_Z9matrixMulPfS_S__param_2];
	mov.u32 	%r3, %ctaid.y;
	mov.u32 	%r4, %ntid.y;
	mov.u32 	%r5, %tid.y;
	mad.lo.s32 	%r1, %r3, %r4, %r5;
	mov.u32 	%r6, %ctaid.x;
	mov.u32 	%r7, %ntid.x;
	mov.u32 	%r8, %tid.x;
	mad.lo.s32 	%r2, %r6, %r7, %r8;
	setp.gt.u32 	%p1, %r1, 9;
	setp.gt.s32 	%p2, %r2, 9;
	or.pred  	%p3, %p1, %p2;
	@%p3 bra 	$L__BB0_2;
	cvta.to.global.u64 	%rd4, %rd3;
	cvta.to.global.u64 	%rd5, %rd1;
	cvta.to.global.u64 	%rd6, %rd2;
	mul.lo.s32 	%r9, %r1, 10;
	mul.wide.u32 	%rd7, %r9, 4;
	add.s64 	%rd8, %rd5, %rd7;
	ld.global.f32 	%f1, [%rd8];
	mul.wide.s32 	%rd9, %r2, 4;
	add.s64 	%rd10, %rd6, %rd9;
	ld.global.f32 	%f2, [%rd10];
	fma.rn.f32 	%f3, %f1, %f2, 0f00000000;
	ld.global.f32 	%f4, [%rd8+4];
	ld.global.f32 	%f5, [%rd10+40];
	fma.rn.f32 	%f6, %f4, %f5, %f3;
	ld.global.f32 	%f7, [%rd8+8];
	ld.global.f32 	%f8, [%rd10+80];
	fma.rn.f32 	%f9, %f7, %f8, %f6;
	ld.global.f32 	%f10, [%rd8+12];
	ld.global.f32 	%f11, [%rd10+120];
	fma.rn.f32 	%f12, %f10, %f11, %f9;
	ld.global.f32 	%f13, [%rd8+16];
	ld.global.f32 	%f14, [%rd10+160];
	fma.rn.f32 	%f15, %f13, %f14, %f12;
	ld.global.f32 	%f16, [%rd8+20];
	ld.global.f32 	%f17, [%rd10+200];
	fma.rn.f32 	%f18, %f16, %f17, %f15;
	ld.global.f32 	%f19, [%rd8+24];
	ld.global.f32 	%f20, [%rd10+240];
	fma.rn.f32 	%f21, %f19, %f20, %f18;
	ld.global.f32 	%f22, [%rd8+28];
	ld.global.f32 	%f23, [%rd10+280];
	fma.rn.f32 	%f24, %f22, %f23, %f21;
	ld.global.f32 	%f25, [%rd8+32];
	ld.global.f32 	%f26, [%rd10+320];
	fma.rn.f32 	%f27, %f25, %f26, %f24;
	ld.global.f32 	%f28, [%rd8+36];
	ld.global.f32 	%f29, [%rd10+360];
	fma.rn.f32 	%f30, %f28, %f29, %f27;
	add.s32 	%r10, %r9, %r2;
	mul.wide.s32 	%rd11, %r10, 4;
	add.s64 	%rd12, %rd4, %rd11;
	st.global.f32 	[%rd12], %f30;
$L__BB0_2:
	ret;

}


// ===== COMPILED SASS (sm_100) =====

	.target	sm_100

	.elftype	@"ET_EXEC"


//--------------------- .note.nv.tkinfo           --------------------------
	.section	.note.nv.tkinfo,"",@"SHT_NOTE"
	.sectionflags	@"SHF_NOTE_NV_TKINFO"
	.tkinfo
        /*0018*/ 	.word	0x00000002
        /*0030*/ 	.string	""
        /*0030*/ 	.string	"ptxas"
        /*0030*/ 	.string	"Cuda compilation tools, release 13.0, V13.0.88"
        /*0030*/ 	.string	"Build cuda_13.0.r13.0/compiler.36424714_0"
        /*0030*/ 	.string	"-arch sm_100 -m 64 "



//--------------------- .note.nv.cuinfo           --------------------------
	.section	.note.nv.cuinfo,"",@"SHT_NOTE"
	.sectionflags	@"SHF_NOTE_NV_CUINFO"
        /*0018*/ 	.short	0x0002
        /*001a*/ 	.short	0x0064
        /*001c*/ 	.short	0x0082
	.zero		2


//--------------------- .nv.info                  --------------------------
	.section	.nv.info,"",@"SHT_CUDA_INFO"
	.align	4


	//----- nvinfo : EIATTR_REGCOUNT
	.align		4
        /*0000*/ 	.byte	0x04, 0x2f
        /*0002*/ 	.short	(.L_1 - .L_0)
	.align		4
.L_0:
        /*0004*/ 	.word	index@(_Z9matrixMulPfS_S_)
        /*0008*/ 	.word	0x0000001e


	//----- nvinfo : EIATTR_FRAME_SIZE
	.align		4
.L_1:
        /*000c*/ 	.byte	0x04, 0x11
        /*000e*/ 	.short	(.L_3 - .L_2)
	.align		4
.L_2:
        /*0010*/ 	.word	index@(_Z9matrixMulPfS_S_)
        /*0014*/ 	.word	0x00000000


	//----- nvinfo : EIATTR_MIN_STACK_SIZE
	.align		4
.L_3:
        /*0018*/ 	.byte	0x04, 0x12
        /*001a*/ 	.short	(.L_5 - .L_4)
	.align		4
.L_4:
        /*001c*/ 	.word	index@(_Z9matrixMulPfS_S_)
        /*0020*/ 	.word	0x00000000
.L_5:


//--------------------- .nv.compat                --------------------------
	.section	.nv.compat,"",@"SHT_CUDA_COMPAT_INFO"
	.align	4
        /*0000*/ 	.byte	0x02, 0x09, 0x00, 0x00, 0x02, 0x02, 0x01, 0x00, 0x02, 0x05, 0x05, 0x00, 0x03, 0x07, 0x01, 0x01
        /*0010*/ 	.byte	0x02, 0x03, 0x00, 0x00, 0x02, 0x06, 0x01, 0x00, 0x04, 0x0b, 0x08, 0x00, 0x09, 0x00, 0x00, 0x00
        /*0020*/ 	.byte	0x00, 0x00, 0x00, 0x00


//--------------------- .nv.info._Z9matrixMulPfS_S_ --------------------------
	.section	.nv.info._Z9matrixMulPfS_S_,"",@"SHT_CUDA_INFO"
	.sectionflags	@""
	.align	4


	//----- nvinfo : EIATTR_CUDA_API_VERSION
	.align		4
        /*0000*/ 	.byte	0x04, 0x37
        /*0002*/ 	.short	(.L_7 - .L_6)
.L_6:
        /*0004*/ 	.word	0x00000082


	//----- nvinfo : EIATTR_KPARAM_INFO
	.align		4
.L_7:
        /*0008*/ 	.byte	0x04, 0x17
        /*000a*/ 	.short	(.L_9 - .L_8)
.L_8:
        /*000c*/ 	.word	0x00000000
        /*0010*/ 	.short	0x0002
        /*0012*/ 	.short	0x0010
        /*0014*/ 	.byte	0x00, 0xf5, 0x21, 0x00


	//----- nvinfo : EIATTR_KPARAM_INFO
	.align		4
.L_9:
        /*0018*/ 	.byte	0x04, 0x17
        /*001a*/ 	.short	(.L_11 - .L_10)
.L_10:
        /*001c*/ 	.word	0x00000000
        /*0020*/ 	.short	0x0001
        /*0022*/ 	.short	0x0008
        /*0024*/ 	.byte	0x00, 0xf5, 0x21, 0x00


	//----- nvinfo : EIATTR_KPARAM_INFO
	.align		4
.L_11:
        /*0028*/ 	.byte	0x04, 0x17
        /*002a*/ 	.short	(.L_13 - .L_12)
.L_12:
        /*002c*/ 	.word	0x00000000
        /*0030*/ 	.short	0x0000
        /*0032*/ 	.short	0x0000
        /*0034*/ 	.byte	0x00, 0xf5, 0x21, 0x00


	//----- nvinfo : EIATTR_SPARSE_MMA_MASK
	.align		4
.L_13:
        /*0038*/ 	.byte	0x03, 0x50
        /*003a*/ 	.short	0x0000


	//----- nvinfo : EIATTR_MAXREG_COUNT
	.align		4
        /*003c*/ 	.byte	0x03, 0x1b
        /*003e*/ 	.short	0x00ff


	//----- nvinfo : EIATTR_MERCURY_ISA_VERSION
	.align		4
        /*0040*/ 	.byte	0x03, 0x5f
        /*0042*/ 	.short	0x0101


	//----- nvinfo : EIATTR_VRC_CTA_INIT_COUNT
	.align		4
        /*0044*/ 	.byte	0x02, 0x4a
	.zero		1
	.zero		1


	//----- nvinfo : EIATTR_EXIT_INSTR_OFFSETS
	.align		4
        /*0048*/ 	.byte	0x04, 0x1c
        /*004a*/ 	.short	(.L_15 - .L_14)


	//   ....[0]....
.L_14:
        /*004c*/ 	.word	0x000000b0


	//   ....[1]....
        /*0050*/ 	.word	0x00000340


	//----- nvinfo : EIATTR_CBANK_PARAM_SIZE
	.align		4
.L_15:
        /*0054*/ 	.byte	0x03, 0x19
        /*0056*/ 	.short	0x0018


	//----- nvinfo : EIATTR_PARAM_CBANK
	.align		4
        /*0058*/ 	.byte	0x04, 0x0a
        /*005a*/ 	.short	(.L_17 - .L_16)
	.align		4
.L_16:
        /*005c*/ 	.word	index@(.nv.constant0._Z9matrixMulPfS_S_)
        /*0060*/ 	.short	0x0380
        /*0062*/ 	.short	0x0018


	//----- nvinfo : EIATTR_SW_WAR
	.align		4
.L_17:
        /*0064*/ 	.byte	0x04, 0x36
        /*0066*/ 	.short	(.L_19 - .L_18)
.L_18:
        /*0068*/ 	.word	0x00000008
.L_19:


//--------------------- .nv.callgraph             --------------------------
	.section	.nv.callgraph,"",@"SHT_CUDA_CALLGRAPH"
	.align	4
	.sectionentsize	8
	.align		4
        /*0000*/ 	.word	0x00000000
	.align		4
        /*0004*/ 	.word	0xffffffff
	.align		4
        /*0008*/ 	.word	0x00000000
	.align		4
        /*000c*/ 	.word	0xfffffffe
	.align		4
        /*0010*/ 	.word	0x00000000
	.align		4
        /*0014*/ 	.word	0xfffffffd
	.align		4
        /*0018*/ 	.word	0x00000000
	.align		4
        /*001c*/ 	.word	0xfffffffc


//--------------------- .text._Z9matrixMulPfS_S_  --------------------------
	.section	.text._Z9matrixMulPfS_S_,"ax",@progbits
	.align	128
        .global         _Z9matrixMulPfS_S_
        .type           _Z9matrixMulPfS_S_,@function
        .size           _Z9matrixMulPfS_S_,(.L_x_1 - _Z9matrixMulPfS_S_)
        .other          _Z9matrixMulPfS_S_,@"STO_CUDA_ENTRY STV_DEFAULT"
_Z9matrixMulPfS_S_:
.text._Z9matrixMulPfS_S_:
[----:B------:R-:W-:Y:S01]  /*0000*/  LDC R1, c[0x0][0x37c] ;  /* 0x0000df00ff017b82 */ /* 0x000fe20000000800 */
[----:B------:R-:W0:Y:S07]  /*0010*/  S2R R3, SR_TID.X ;  /* 0x0000000000037919 */ /* 0x000e2e0000002100 */
[----:B------:R-:W1:Y:S01]  /*0020*/  LDC R9, c[0x0][0x364] ;  /* 0x0000d900ff097b82 */ /* 0x000e620000000800 */
[----:B------:R-:W1:Y:S07]  /*0030*/  S2R R0, SR_TID.Y ;  /* 0x0000000000007919 */ /* 0x000e6e0000002200 */
[----:B------:R-:W0:Y:S08]  /*0040*/  S2UR UR5, SR_CTAID.X ;  /* 0x00000000000579c3 */ /* 0x000e300000002500 */
[----:B------:R-:W0:Y:S08]  /*0050*/  LDC R8, c[0x0][0x360] ;  /* 0x0000d800ff087b82 */ /* 0x000e300000000800 */
[----:B------:R-:W1:Y:S01]  /*0060*/  S2UR UR4, SR_CTAID.Y ;  /* 0x00000000000479c3 */ /* 0x000e620000002600 */
[----:B0-----:R-:W-:-:S05]  /*0070*/  IMAD R8, R8, UR5, R3 ;  /* 0x0000000508087c24 */ /* 0x001fca000f8e0203 */
[----:B------:R-:W-:Y:S01]  /*0080*/  ISETP.GT.AND P0, PT, R8, 0x9, PT ;  /* 0x000000090800780c */ /* 0x000fe20003f04270 */
[----:B-1----:R-:W-:-:S05]  /*0090*/  IMAD R9, R9, UR4, R0 ;  /* 0x0000000409097c24 */ /* 0x002fca000f8e0200 */
[----:B------:R-:W-:-:S13]  /*00a0*/  ISETP.GT.U32.OR P0, PT, R9, 0x9, P0 ;  /* 0x000000090900780c */ /* 0x000fda0000704470 */
[----:B------:R-:W-:Y:S05]  /*00b0*/  @P0 EXIT ;  /* 0x000000000000094d */ /* 0x000fea0003800000 */
[----:B------:R-:W0:Y:S01]  /*00c0*/  LDC.64 R4, c[0x0][0x380] ;  /* 0x0000e000ff047b82 */ /* 0x000e220000000a00 */
[----:B------:R-:W1:Y:S01]  /*00d0*/  LDCU.64 UR4, c[0x0][0x358] ;  /* 0x00006b00ff0477ac */ /* 0x000e620008000a00 */
[----:B------:R-:W-:-:S06]  /*00e0*/  IMAD R9, R9, 0xa, RZ ;  /* 0x0000000a09097824 */ /* 0x000fcc00078e02ff */
[----:B------:R-:W2:Y:S01]  /*00f0*/  LDC.64 R2, c[0x0][0x388] ;  /* 0x0000e200ff027b82 */ /* 0x000ea20000000a00 */
[----:B0-----:R-:W-:-:S05]  /*0100*/  IMAD.WIDE.U32 R4, R9, 0x4, R4 ;  /* 0x0000000409047825 */ /* 0x001fca00078e0004 */
[----:B-1----:R-:W3:Y:S01]  /*0110*/  LDG.E R0, desc[UR4][R4.64] ;  /* 0x0000000404007981 */ /* 0x002ee2000c1e1900 */
[----:B--2---:R-:W-:-:S03]  /*0120*/  IMAD.WIDE R2, R8, 0x4, R2 ;  /* 0x0000000408027825 */ /* 0x004fc600078e0202 */
[----:B------:R-:W2:Y:S04]  /*0130*/  LDG.E R25, desc[UR4][R4.64+0x4] ;  /* 0x0000040404197981 */ /* 0x000ea8000c1e1900 */
[----:B------:R-:W3:Y:S04]  /*0140*/  LDG.E R7, desc[UR4][R2.64] ;  /* 0x0000000402077981 */ /* 0x000ee8000c1e1900 */
[----:B------:R-:W2:Y:S04]  /*0150*/  LDG.E R6, desc[UR4][R2.64+0x28] ;  /* 0x0000280402067981 */ /* 0x000ea8000c1e1900 */
[----:B------:R-:W4:Y:S04]  /*0160*/  LDG.E R27, desc[UR4][R4.64+0x8] ;  /* 0x00000804041b7981 */ /* 0x000f28000c1e1900 */
[----:B------:R-:W4:Y:S04]  /*0170*/  LDG.E R24, desc[UR4][R2.64+0x50] ;  /* 0x0000500402187981 */ /* 0x000f28000c1e1900 */
[----:B------:R-:W5:Y:S04]  /*0180*/  LDG.E R10, desc[UR4][R4.64+0xc] ;  /* 0x00000c04040a7981 */ /* 0x000f68000c1e1900 */
        /* <DEDUP_REMOVED lines=12> */
[----:B------:R-:W5:Y:S01]  /*0250*/  LDG.E R23, desc[UR4][R2.64+0x168] ;  /* 0x0001680402177981 */ /* 0x000f62000c1e1900 */
[----:B------:R-:W-:Y:S01]  /*0260*/  IADD3 R9, PT, PT, R8, R9, RZ ;  /* 0x0000000908097210 */ /* 0x000fe20007ffe0ff */
[----:B---3--:R-:W-:-:S04]  /*0270*/  FFMA R0, R0, R7, RZ ;  /* 0x0000000700007223 */ /* 0x008fc800000000ff */
[----:B--2---:R-:W-:Y:S02]  /*0280*/  FFMA R0, R25, R6, R0 ;  /* 0x0000000619007223 */ /* 0x004fe40000000000 */
[----:B------:R-:W0:Y:S02]  /*0290*/  LDC.64 R6, c[0x0][0x390] ;  /* 0x0000e400ff067b82 */ /* 0x000e240000000a00 */
[----:B----4-:R-:W-:-:S04]  /*02a0*/  FFMA R27, R27, R24, R0 ;  /* 0x000000181b1b7223 */ /* 0x010fc80000000000 */
[----:B-----5:R-:W-:-:S04]  /*02b0*/  FFMA R11, R10, R11, R27 ;  /* 0x0000000b0a0b7223 */ /* 0x020fc8000000001b */
[----:B------:R-:W-:-:S04]  /*02c0*/  FFMA R11, R12, R13, R11 ;  /* 0x0000000d0c0b7223 */ /* 0x000fc8000000000b */
[----:B------:R-:W-:-:S04]  /*02d0*/  FFMA R11, R14, R15, R11 ;  /* 0x0000000f0e0b7223 */ /* 0x000fc8000000000b */
[----:B------:R-:W-:-:S04]  /*02e0*/  FFMA R11, R16, R17, R11 ;  /* 0x00000011100b7223 */ /* 0x000fc8000000000b */
[----:B------:R-:W-:Y:S01]  /*02f0*/  FFMA R11, R18, R19, R11 ;  /* 0x00000013120b7223 */ /* 0x000fe2000000000b */
[----:B0-----:R-:W-:-:S04]  /*0300*/  IMAD.WIDE R6, R9, 0x4, R6 ;  /* 0x0000000409067825 */ /* 0x001fc800078e0206 */
[----:B------:R-:W-:-:S04]  /*0310*/  FFMA R11, R20, R21, R11 ;  /* 0x00000015140b7223 */ /* 0x000fc8000000000b */
[----:B------:R-:W-:-:S05]  /*0320*/  FFMA R11, R22, R23, R11 ;  /* 0x00000017160b7223 */ /* 0x000fca000000000b */
[----:B------:R-:W-:Y:S01]  /*0330*/  STG.E desc[UR4][R6.64], R11 ;  /* 0x0000000b06007986 */ /* 0x000fe2000c101904 */
[----:B------:R-:W-:Y:S05]  /*0340*/  EXIT ;  /* 0x000000000000794d */ /* 0x000fea0003800000 */
.L_x_0:
[----:B------:R-:W-:-:S00]  /*0350*/  BRA `(.L_x_0) ;  /* 0xfffffffc00fc7947 */ /* 0x000fc0000383ffff */
[----:B------:R-:W-:-:S00]  /*0360*/  NOP ;  /* 0x0000000000007918 */ /* 0x000fc00000000000 */
        /* <DEDUP_REMOVED lines=9> */
.L_x_1:


//--------------------- .nv.shared.reserved.0     --------------------------
	.section	.nv.shared.reserved.0,"aw",@nobits
	.weak		__nv_reservedSMEM_offset_0_alias
	.size		__nv_reservedSMEM_offset_0_alias, 0, 64
	.other		__nv_reservedSMEM_offset_0_alias,@"STO_CUDA_RESERVED_SHARED STV_DEFAULT"
__nv_reservedSMEM_offset_0_alias:
	.zero		0
	.zero		64


//--------------------- .nv.constant0._Z9matrixMulPfS_S_ --------------------------
	.section	.nv.constant0._Z9matrixMulPfS_S_,"a",@progbits
	.sectionflags	@""
	.align	4
.nv.constant0._Z9matrixMulPfS_S_:
	.zero		920


//--------------------- SYMBOLS --------------------------

	.type		.nv.reservedSmem.offset0,@object
	.size		.nv.reservedSmem.offset0,0x4
